//
// Generated by NVIDIA NVVM Compiler
//
// Compiler Build ID: CL-36424714
// Cuda compilation tools, release 13.0, V13.0.88
// Based on NVVM 20.0.0
//

.version 9.0
.target sm_100
.address_size 64

	// .globl	jsa_batch_f32

.visible .entry jsa_batch_f32(
	.param .u64 .ptr .align 1 jsa_batch_f32_param_0,
	.param .u64 .ptr .align 1 jsa_batch_f32_param_1,
	.param .u64 .ptr .align 1 jsa_batch_f32_param_2,
	.param .u32 jsa_batch_f32_param_3,
	.param .u32 jsa_batch_f32_param_4,
	.param .u32 jsa_batch_f32_param_5,
	.param .u64 .ptr .align 1 jsa_batch_f32_param_6
)
{
	.reg .pred 	%p<16>;
	.reg .b32 	%r<23>;
	.reg .b32 	%f<5>;
	.reg .b64 	%rd<21>;

	ld.param.u64 	%rd3, [jsa_batch_f32_param_0];
	ld.param.u64 	%rd4, [jsa_batch_f32_param_1];
	ld.param.u64 	%rd5, [jsa_batch_f32_param_2];
	ld.param.u32 	%r14, [jsa_batch_f32_param_3];
	ld.param.u32 	%r15, [jsa_batch_f32_param_4];
	ld.param.u32 	%r16, [jsa_batch_f32_param_5];
	ld.param.u64 	%rd6, [jsa_batch_f32_param_6];
	mov.u32 	%r1, %ctaid.x;
	setp.ge.s32 	%p1, %r1, %r16;
	setp.lt.s32 	%p2, %r15, 1;
	or.pred  	%p3, %p2, %p1;
	@%p3 bra 	$L__BB0_8;
	cvta.to.global.u64 	%rd7, %rd4;
	cvta.to.global.u64 	%rd8, %rd5;
	mul.wide.u32 	%rd9, %r1, 4;
	add.s64 	%rd10, %rd7, %rd9;
	ld.global.nc.u32 	%r2, [%rd10];
	add.s64 	%rd11, %rd8, %rd9;
	ld.global.nc.u32 	%r3, [%rd11];
	setp.lt.s32 	%p4, %r2, 1;
	setp.lt.s32 	%p5, %r3, %r14;
	setp.gt.s32 	%p6, %r3, %r15;
	or.pred  	%p7, %p5, %p6;
	or.pred  	%p9, %p4, %p7;
	@%p9 bra 	$L__BB0_8;
	max.s32 	%r4, %r3, %r2;
	mul.lo.s32 	%r17, %r15, %r1;
	cvta.to.global.u64 	%rd12, %rd6;
	mul.wide.u32 	%rd13, %r17, 4;
	add.s64 	%rd1, %rd12, %rd13;
	mov.u32 	%r5, %tid.x;
	min.u32 	%r6, %r4, %r15;
	setp.ge.u32 	%p10, %r5, %r6;
	@%p10 bra 	$L__BB0_5;
	mov.u32 	%r7, %ntid.x;
	mov.u32 	%r21, %r5;
$L__BB0_4:
	mul.wide.s32 	%rd14, %r21, 4;
	add.s64 	%rd15, %rd1, %rd14;
	mov.b32 	%r18, 2143289344;
	st.global.u32 	[%rd15], %r18;
	add.s32 	%r21, %r21, %r7;
	setp.lt.s32 	%p11, %r21, %r6;
	@%p11 bra 	$L__BB0_4;
$L__BB0_5:
	setp.ge.u32 	%p12, %r4, %r15;
	add.s32 	%r22, %r4, %r5;
	setp.ge.s32 	%p13, %r22, %r15;
	or.pred  	%p14, %p12, %p13;
	@%p14 bra 	$L__BB0_8;
	cvta.to.global.u64 	%rd2, %rd3;
	mov.u32 	%r11, %ntid.x;
$L__BB0_7:
	mul.wide.s32 	%rd16, %r22, 4;
	add.s64 	%rd17, %rd2, %rd16;
	ld.global.nc.f32 	%f1, [%rd17];
	sub.s32 	%r20, %r22, %r2;
	mul.wide.s32 	%rd18, %r20, 4;
	add.s64 	%rd19, %rd2, %rd18;
	ld.global.nc.f32 	%f2, [%rd19];
	add.f32 	%f3, %f1, %f2;
	mul.f32 	%f4, %f3, 0f3F000000;
	add.s64 	%rd20, %rd1, %rd16;
	st.global.f32 	[%rd20], %f4;
	add.s32 	%r22, %r22, %r11;
	setp.lt.s32 	%p15, %r22, %r15;
	@%p15 bra 	$L__BB0_7;
$L__BB0_8:
	ret;

}
	// .globl	jsa_many_series_one_param_f32
.visible .entry jsa_many_series_one_param_f32(
	.param .u64 .ptr .align 1 jsa_many_series_one_param_f32_param_0,
	.param .u64 .ptr .align 1 jsa_many_series_one_param_f32_param_1,
	.param .u64 .ptr .align 1 jsa_many_series_one_param_f32_param_2,
	.param .u32 jsa_many_series_one_param_f32_param_3,
	.param .u32 jsa_many_series_one_param_f32_param_4,
	.param .u32 jsa_many_series_one_param_f32_param_5,
	.param .u64 .ptr .align 1 jsa_many_series_one_param_f32_param_6
)
{
	.reg .pred 	%p<10>;
	.reg .b32 	%r<27>;
	.reg .b32 	%f<5>;
	.reg .b64 	%rd<19>;

	ld.param.u64 	%rd4, [jsa_many_series_one_param_f32_param_0];
	ld.param.u64 	%rd5, [jsa_many_series_one_param_f32_param_1];
	ld.param.u64 	%rd6, [jsa_many_series_one_param_f32_param_2];
	ld.param.u32 	%r13, [jsa_many_series_one_param_f32_param_3];
	ld.param.u32 	%r14, [jsa_many_series_one_param_f32_param_4];
	ld.param.u32 	%r15, [jsa_many_series_one_param_f32_param_5];
	ld.param.u64 	%rd7, [jsa_many_series_one_param_f32_param_6];
	cvta.to.global.u64 	%rd1, %rd7;
	mov.u32 	%r1, %ctaid.x;
	setp.ge.s32 	%p1, %r1, %r14;
	@%p1 bra 	$L__BB1_9;
	min.s32 	%r16, %r13, %r15;
	setp.lt.s32 	%p2, %r16, 1;
	@%p2 bra 	$L__BB1_9;
	cvta.to.global.u64 	%rd8, %rd5;
	mul.wide.u32 	%rd9, %r1, 4;
	add.s64 	%rd10, %rd8, %rd9;
	ld.global.nc.u32 	%r2, [%rd10];
	cvta.to.global.u64 	%rd11, %rd6;
	add.s64 	%rd2, %rd11, %rd9;
	setp.ge.u32 	%p3, %r2, %r15;
	@%p3 bra 	$L__BB1_9;
	ld.global.nc.u32 	%r17, [%rd2];
	max.s32 	%r18, %r17, %r13;
	max.u32 	%r3, %r18, %r2;
	mov.u32 	%r4, %tid.x;
	min.u32 	%r5, %r3, %r15;
	setp.ge.u32 	%p4, %r4, %r5;
	@%p4 bra 	$L__BB1_6;
	mov.u32 	%r6, %ntid.x;
	mov.u32 	%r25, %r4;
$L__BB1_5:
	mad.lo.s32 	%r19, %r25, %r14, %r1;
	mul.wide.s32 	%rd12, %r19, 4;
	add.s64 	%rd13, %rd1, %rd12;
	mov.b32 	%r20, 2143289344;
	st.global.u32 	[%rd13], %r20;
	add.s32 	%r25, %r25, %r6;
	setp.lt.s32 	%p5, %r25, %r5;
	@%p5 bra 	$L__BB1_5;
$L__BB1_6:
	setp.ge.u32 	%p6, %r3, %r15;
	add.s32 	%r26, %r3, %r4;
	setp.ge.s32 	%p7, %r26, %r15;
	or.pred  	%p8, %p6, %p7;
	@%p8 bra 	$L__BB1_9;
	cvta.to.global.u64 	%rd3, %rd4;
	mov.u32 	%r10, %ntid.x;
$L__BB1_8:
	mad.lo.s32 	%r22, %r26, %r14, %r1;
	sub.s32 	%r23, %r26, %r13;
	mad.lo.s32 	%r24, %r23, %r14, %r1;
	mul.wide.s32 	%rd14, %r22, 4;
	add.s64 	%rd15, %rd3, %rd14;
	ld.global.nc.f32 	%f1, [%rd15];
	mul.wide.s32 	%rd16, %r24, 4;
	add.s64 	%rd17, %rd3, %rd16;
	ld.global.nc.f32 	%f2, [%rd17];
	add.f32 	%f3, %f1, %f2;
	mul.f32 	%f4, %f3, 0f3F000000;
	add.s64 	%rd18, %rd1, %rd14;
	st.global.f32 	[%rd18], %f4;
	add.s32 	%r26, %r26, %r10;
	setp.lt.s32 	%p9, %r26, %r15;
	@%p9 bra 	$L__BB1_8;
$L__BB1_9:
	ret;

}
	// .globl	jsa_many_series_one_param_f32_coalesced
.visible .entry jsa_many_series_one_param_f32_coalesced(
	.param .u64 .ptr .align 1 jsa_many_series_one_param_f32_coalesced_param_0,
	.param .u64 .ptr .align 1 jsa_many_series_one_param_f32_coalesced_param_1,
	.param .u64 .ptr .align 1 jsa_many_series_one_param_f32_coalesced_param_2,
	.param .u32 jsa_many_series_one_param_f32_coalesced_param_3,
	.param .u32 jsa_many_series_one_param_f32_coalesced_param_4,
	.param .u32 jsa_many_series_one_param_f32_coalesced_param_5,
	.param .u64 .ptr .align 1 jsa_many_series_one_param_f32_coalesced_param_6
)
{
	.reg .pred 	%p<14>;
	.reg .b32 	%r<98>;
	.reg .b32 	%f<21>;
	.reg .b64 	%rd<47>;

	ld.param.u64 	%rd6, [jsa_many_series_one_param_f32_coalesced_param_0];
	ld.param.u64 	%rd4, [jsa_many_series_one_param_f32_coalesced_param_1];
	ld.param.u64 	%rd5, [jsa_many_series_one_param_f32_coalesced_param_2];
	ld.param.u32 	%r54, [jsa_many_series_one_param_f32_coalesced_param_3];
	ld.param.u32 	%r55, [jsa_many_series_one_param_f32_coalesced_param_4];
	ld.param.u32 	%r56, [jsa_many_series_one_param_f32_coalesced_param_5];
	ld.param.u64 	%rd7, [jsa_many_series_one_param_f32_coalesced_param_6];
	cvta.to.global.u64 	%rd1, %rd7;
	cvta.to.global.u64 	%rd2, %rd6;
	min.s32 	%r57, %r54, %r55;
	min.s32 	%r58, %r57, %r56;
	setp.lt.s32 	%p1, %r58, 1;
	@%p1 bra 	$L__BB2_25;
	mov.u32 	%r59, %ctaid.y;
	mov.u32 	%r60, %ntid.x;
	mul.lo.s32 	%r1, %r59, %r60;
	mov.u32 	%r2, %tid.x;
	add.s32 	%r3, %r1, %r2;
	setp.ge.u32 	%p2, %r3, %r55;
	@%p2 bra 	$L__BB2_25;
	mov.u32 	%r4, %ctaid.x;
	shl.b32 	%r5, %r4, 6;
	add.s32 	%r61, %r5, 64;
	min.s32 	%r6, %r61, %r56;
	cvta.to.global.u64 	%rd8, %rd4;
	mul.wide.u32 	%rd9, %r3, 4;
	add.s64 	%rd10, %rd8, %rd9;
	ld.global.nc.u32 	%r7, [%rd10];
	cvta.to.global.u64 	%rd11, %rd5;
	add.s64 	%rd3, %rd11, %rd9;
	setp.ge.u32 	%p3, %r7, %r56;
	@%p3 bra 	$L__BB2_25;
	ld.global.nc.u32 	%r62, [%rd3];
	max.s32 	%r63, %r62, %r54;
	max.u32 	%r8, %r63, %r7;
	setp.le.s32 	%p4, %r56, %r5;
	@%p4 bra 	$L__BB2_25;
	add.s32 	%r64, %r5, 1;
	max.s32 	%r9, %r6, %r64;
	and.b32  	%r10, %r9, 3;
	setp.eq.s32 	%p5, %r10, 0;
	mov.u32 	%r97, %r5;
	@%p5 bra 	$L__BB2_10;
	sub.s32 	%r65, %r5, %r54;
	mad.lo.s32 	%r86, %r55, %r65, %r3;
	mul.lo.s32 	%r66, %r4, %r55;
	shl.b32 	%r67, %r66, 6;
	add.s32 	%r68, %r2, %r67;
	add.s32 	%r85, %r68, %r1;
	neg.s32 	%r84, %r10;
	add.s32 	%r97, %r5, %r10;
	mov.u32 	%r87, %r5;
$L__BB2_6:
	.pragma "nounroll";
	setp.lt.s32 	%p6, %r87, %r8;
	@%p6 bra 	$L__BB2_8;
	mul.wide.s32 	%rd12, %r85, 4;
	add.s64 	%rd13, %rd2, %rd12;
	ld.global.nc.f32 	%f1, [%rd13];
	mul.wide.s32 	%rd14, %r86, 4;
	add.s64 	%rd15, %rd2, %rd14;
	ld.global.nc.f32 	%f2, [%rd15];
	add.f32 	%f3, %f1, %f2;
	mul.f32 	%f4, %f3, 0f3F000000;
	add.s64 	%rd16, %rd1, %rd12;
	st.global.f32 	[%rd16], %f4;
	bra.uni 	$L__BB2_9;
$L__BB2_8:
	mul.wide.s32 	%rd17, %r85, 4;
	add.s64 	%rd18, %rd1, %rd17;
	mov.b32 	%r69, 2143289344;
	st.global.u32 	[%rd18], %r69;
$L__BB2_9:
	add.s32 	%r87, %r87, 1;
	add.s32 	%r86, %r86, %r55;
	add.s32 	%r85, %r85, %r55;
	add.s32 	%r84, %r84, 1;
	setp.ne.s32 	%p7, %r84, 0;
	@%p7 bra 	$L__BB2_6;
$L__BB2_10:
	sub.s32 	%r70, %r5, %r9;
	setp.gt.u32 	%p8, %r70, -4;
	@%p8 bra 	$L__BB2_25;
	add.s32 	%r71, %r97, 3;
	sub.s32 	%r72, %r71, %r54;
	mad.lo.s32 	%r96, %r55, %r72, %r3;
	shl.b32 	%r25, %r55, 2;
	add.s32 	%r73, %r97, 2;
	sub.s32 	%r74, %r73, %r54;
	mad.lo.s32 	%r95, %r55, %r74, %r3;
	sub.s32 	%r75, %r97, %r54;
	mul.lo.s32 	%r76, %r55, %r75;
	add.s32 	%r77, %r76, %r55;
	add.s32 	%r94, %r3, %r77;
	mul.lo.s32 	%r78, %r97, %r55;
	add.s32 	%r79, %r78, %r55;
	add.s32 	%r93, %r3, %r79;
	mad.lo.s32 	%r92, %r55, %r73, %r3;
	mad.lo.s32 	%r91, %r55, %r71, %r3;
	add.s32 	%r90, %r3, %r78;
	add.s32 	%r89, %r3, %r76;
$L__BB2_12:
	setp.ge.s32 	%p9, %r97, %r8;
	@%p9 bra 	$L__BB2_14;
	mul.wide.s32 	%rd24, %r90, 4;
	add.s64 	%rd25, %rd1, %rd24;
	mov.b32 	%r80, 2143289344;
	st.global.u32 	[%rd25], %r80;
	bra.uni 	$L__BB2_15;
$L__BB2_14:
	mul.wide.s32 	%rd19, %r90, 4;
	add.s64 	%rd20, %rd2, %rd19;
	ld.global.nc.f32 	%f5, [%rd20];
	mul.wide.s32 	%rd21, %r89, 4;
	add.s64 	%rd22, %rd2, %rd21;
	ld.global.nc.f32 	%f6, [%rd22];
	add.f32 	%f7, %f5, %f6;
	mul.f32 	%f8, %f7, 0f3F000000;
	add.s64 	%rd23, %rd1, %rd19;
	st.global.f32 	[%rd23], %f8;
$L__BB2_15:
	add.s32 	%r42, %r97, 1;
	setp.lt.s32 	%p10, %r42, %r8;
	@%p10 bra 	$L__BB2_17;
	mul.wide.s32 	%rd26, %r93, 4;
	add.s64 	%rd27, %rd2, %rd26;
	ld.global.nc.f32 	%f9, [%rd27];
	mul.wide.s32 	%rd28, %r94, 4;
	add.s64 	%rd29, %rd2, %rd28;
	ld.global.nc.f32 	%f10, [%rd29];
	add.f32 	%f11, %f9, %f10;
	mul.f32 	%f12, %f11, 0f3F000000;
	add.s64 	%rd30, %rd1, %rd26;
	st.global.f32 	[%rd30], %f12;
	bra.uni 	$L__BB2_18;
$L__BB2_17:
	mul.wide.s32 	%rd31, %r93, 4;
	add.s64 	%rd32, %rd1, %rd31;
	mov.b32 	%r81, 2143289344;
	st.global.u32 	[%rd32], %r81;
$L__BB2_18:
	add.s32 	%r43, %r42, 1;
	setp.lt.s32 	%p11, %r43, %r8;
	@%p11 bra 	$L__BB2_20;
	mul.wide.s32 	%rd33, %r92, 4;
	add.s64 	%rd34, %rd2, %rd33;
	ld.global.nc.f32 	%f13, [%rd34];
	mul.wide.s32 	%rd35, %r95, 4;
	add.s64 	%rd36, %rd2, %rd35;
	ld.global.nc.f32 	%f14, [%rd36];
	add.f32 	%f15, %f13, %f14;
	mul.f32 	%f16, %f15, 0f3F000000;
	add.s64 	%rd37, %rd1, %rd33;
	st.global.f32 	[%rd37], %f16;
	bra.uni 	$L__BB2_21;
$L__BB2_20:
	mul.wide.s32 	%rd38, %r92, 4;
	add.s64 	%rd39, %rd1, %rd38;
	mov.b32 	%r82, 2143289344;
	st.global.u32 	[%rd39], %r82;
$L__BB2_21:
	add.s32 	%r44, %r43, 1;
	setp.lt.s32 	%p12, %r44, %r8;
	@%p12 bra 	$L__BB2_23;
	mul.wide.s32 	%rd40, %r91, 4;
	add.s64 	%rd41, %rd2, %rd40;
	ld.global.nc.f32 	%f17, [%rd41];
	mul.wide.s32 	%rd42, %r96, 4;
	add.s64 	%rd43, %rd2, %rd42;
	ld.global.nc.f32 	%f18, [%rd43];
	add.f32 	%f19, %f17, %f18;
	mul.f32 	%f20, %f19, 0f3F000000;
	add.s64 	%rd44, %rd1, %rd40;
	st.global.f32 	[%rd44], %f20;
	bra.uni 	$L__BB2_24;
$L__BB2_23:
	mul.wide.s32 	%rd45, %r91, 4;
	add.s64 	%rd46, %rd1, %rd45;
	mov.b32 	%r83, 2143289344;
	st.global.u32 	[%rd46], %r83;
$L__BB2_24:
	add.s32 	%r96, %r96, %r25;
	add.s32 	%r95, %r95, %r25;
	add.s32 	%r94, %r94, %r25;
	add.s32 	%r93, %r93, %r25;
	add.s32 	%r92, %r92, %r25;
	add.s32 	%r91, %r91, %r25;
	add.s32 	%r90, %r90, %r25;
	add.s32 	%r89, %r89, %r25;
	add.s32 	%r97, %r44, 1;
	setp.lt.s32 	%p13, %r97, %r6;
	@%p13 bra 	$L__BB2_12;
$L__BB2_25:
	ret;

}


// ===== COMPILED SASS (sm_100) =====

	.target	sm_100

	.elftype	@"ET_EXEC"


//--------------------- .note.nv.tkinfo           --------------------------
	.section	.note.nv.tkinfo,"",@"SHT_NOTE"
	.sectionflags	@"SHF_NOTE_NV_TKINFO"
	.tkinfo
        /*0018*/ 	.word	0x00000002
        /*0030*/ 	.string	""
        /*0030*/ 	.string	"ptxas"
        /*0030*/ 	.string	"Cuda compilation tools, release 13.0, V13.0.88"
        /*0030*/ 	.string	"Build cuda_13.0.r13.0/compiler.36424714_0"
        /*0030*/ 	.string	"-arch sm_100 -m 64 "



//--------------------- .note.nv.cuinfo           --------------------------
	.section	.note.nv.cuinfo,"",@"SHT_NOTE"
	.sectionflags	@"SHF_NOTE_NV_CUINFO"
        /*0018*/ 	.short	0x0002
        /*001a*/ 	.short	0x0064
        /*001c*/ 	.short	0x0082
	.zero		2


//--------------------- .nv.info                  --------------------------
	.section	.nv.info,"",@"SHT_CUDA_INFO"
	.align	4


	//----- nvinfo : EIATTR_REGCOUNT
	.align		4
        /*0000*/ 	.byte	0x04, 0x2f
        /*0002*/ 	.short	(.L_1 - .L_0)
	.align		4
.L_0:
        /*0004*/ 	.word	index@(jsa_batch_f32)
        /*0008*/ 	.word	0x00000012


	//----- nvinfo : EIATTR_FRAME_SIZE
	.align		4
.L_1:
        /*000c*/ 	.byte	0x04, 0x11
        /*000e*/ 	.short	(.L_3 - .L_2)
	.align		4
.L_2:
        /*0010*/ 	.word	index@(jsa_batch_f32)
        /*0014*/ 	.word	0x00000000


	//----- nvinfo : EIATTR_REGCOUNT
	.align		4
.L_3:
        /*0018*/ 	.byte	0x04, 0x2f
        /*001a*/ 	.short	(.L_5 - .L_4)
	.align		4
.L_4:
        /*001c*/ 	.word	index@(jsa_many_series_one_param_f32)
        /*0020*/ 	.word	0x00000012


	//----- nvinfo : EIATTR_FRAME_SIZE
	.align		4
.L_5:
        /*0024*/ 	.byte	0x04, 0x11
        /*0026*/ 	.short	(.L_7 - .L_6)
	.align		4
.L_6:
        /*0028*/ 	.word	index@(jsa_many_series_one_param_f32)
        /*002c*/ 	.word	0x00000000


	//----- nvinfo : EIATTR_REGCOUNT
	.align		4
.L_7:
        /*0030*/ 	.byte	0x04, 0x2f
        /*0032*/ 	.short	(.L_9 - .L_8)
	.align		4
.L_8:
        /*0034*/ 	.word	index@(jsa_many_series_one_param_f32_coalesced)
        /*0038*/ 	.word	0x00000020


	//----- nvinfo : EIATTR_FRAME_SIZE
	.align		4
.L_9:
        /*003c*/ 	.byte	0x04, 0x11
        /*003e*/ 	.short	(.L_11 - .L_10)
	.align		4
.L_10:
        /*0040*/ 	.word	index@(jsa_many_series_one_param_f32_coalesced)
        /*0044*/ 	.word	0x00000000


	//----- nvinfo : EIATTR_MIN_STACK_SIZE
	.align		4
.L_11:
        /*0048*/ 	.byte	0x04, 0x12
        /*004a*/ 	.short	(.L_13 - .L_12)
	.align		4
.L_12:
        /*004c*/ 	.word	index@(jsa_many_series_one_param_f32_coalesced)
        /*0050*/ 	.word	0x00000000


	//----- nvinfo : EIATTR_MIN_STACK_SIZE
	.align		4
.L_13:
        /*0054*/ 	.byte	0x04, 0x12
        /*0056*/ 	.short	(.L_15 - .L_14)
	.align		4
.L_14:
        /*0058*/ 	.word	index@(jsa_many_series_one_param_f32)
        /*005c*/ 	.word	0x00000000


	//----- nvinfo : EIATTR_MIN_STACK_SIZE
	.align		4
.L_15:
        /*0060*/ 	.byte	0x04, 0x12
        /*0062*/ 	.short	(.L_17 - .L_16)
	.align		4
.L_16:
        /*0064*/ 	.word	index@(jsa_batch_f32)
        /*0068*/ 	.word	0x00000000
.L_17:


//--------------------- .nv.compat                --------------------------
	.section	.nv.compat,"",@"SHT_CUDA_COMPAT_INFO"
	.align	4
        /*0000*/ 	.byte	0x02, 0x09, 0x00, 0x00, 0x02, 0x02, 0x01, 0x00, 0x02, 0x05, 0x05, 0x00, 0x03, 0x07, 0x01, 0x01
        /*0010*/ 	.byte	0x02, 0x03, 0x00, 0x00, 0x02, 0x06, 0x01, 0x00, 0x04, 0x0b, 0x08, 0x00, 0x09, 0x00, 0x00, 0x00
        /*0020*/ 	.byte	0x00, 0x00, 0x00, 0x00


//--------------------- .nv.info.jsa_many_series_one_param_f32_coalesced --------------------------
	.section	.nv.info.jsa_many_series_one_param_f32_coalesced,"",@"SHT_CUDA_INFO"
	.sectionflags	@""
	.align	4


	//----- nvinfo : EIATTR_CUDA_API_VERSION
	.align		4
        /*0000*/ 	.byte	0x04, 0x37
        /*0002*/ 	.short	(.L_19 - .L_18)
.L_18:
        /*0004*/ 	.word	0x00000082


	//----- nvinfo : EIATTR_KPARAM_INFO
	.align		4
.L_19:
        /*0008*/ 	.byte	0x04, 0x17
        /*000a*/ 	.short	(.L_21 - .L_20)
.L_20:
        /*000c*/ 	.word	0x00000000
        /*0010*/ 	.short	0x0006
        /*0012*/ 	.short	0x0028
        /*0014*/ 	.byte	0x00, 0xf5, 0x21, 0x00


	//----- nvinfo : EIATTR_KPARAM_INFO
	.align		4
.L_21:
        /*0018*/ 	.byte	0x04, 0x17
        /*001a*/ 	.short	(.L_23 - .L_22)
.L_22:
        /*001c*/ 	.word	0x00000000
        /*0020*/ 	.short	0x0005
        /*0022*/ 	.short	0x0020
        /*0024*/ 	.byte	0x00, 0xf0, 0x11, 0x00


	//----- nvinfo : EIATTR_KPARAM_INFO
	.align		4
.L_23:
        /*0028*/ 	.byte	0x04, 0x17
        /*002a*/ 	.short	(.L_25 - .L_24)
.L_24:
        /*002c*/ 	.word	0x00000000
        /*0030*/ 	.short	0x0004
        /*0032*/ 	.short	0x001c
        /*0034*/ 	.byte	0x00, 0xf0, 0x11, 0x00


	//----- nvinfo : EIATTR_KPARAM_INFO
	.align		4
.L_25:
        /*0038*/ 	.byte	0x04, 0x17
        /*003a*/ 	.short	(.L_27 - .L_26)
.L_26:
        /*003c*/ 	.word	0x00000000
        /*0040*/ 	.short	0x0003
        /*0042*/ 	.short	0x0018
        /*0044*/ 	.byte	0x00, 0xf0, 0x11, 0x00


	//----- nvinfo : EIATTR_KPARAM_INFO
	.align		4
.L_27:
        /*0048*/ 	.byte	0x04, 0x17
        /*004a*/ 	.short	(.L_29 - .L_28)
.L_28:
        /*004c*/ 	.word	0x00000000
        /*0050*/ 	.short	0x0002
        /*0052*/ 	.short	0x0010
        /*0054*/ 	.byte	0x00, 0xf5, 0x21, 0x00


	//----- nvinfo : EIATTR_KPARAM_INFO
	.align		4
.L_29:
        /*0058*/ 	.byte	0x04, 0x17
        /*005a*/ 	.short	(.L_31 - .L_30)
.L_30:
        /*005c*/ 	.word	0x00000000
        /*0060*/ 	.short	0x0001
        /*0062*/ 	.short	0x0008
        /*0064*/ 	.byte	0x00, 0xf5, 0x21, 0x00


	//----- nvinfo : EIATTR_KPARAM_INFO
	.align		4
.L_31:
        /*0068*/ 	.byte	0x04, 0x17
        /*006a*/ 	.short	(.L_33 - .L_32)
.L_32:
        /*006c*/ 	.word	0x00000000
        /*0070*/ 	.short	0x0000
        /*0072*/ 	.short	0x0000
        /*0074*/ 	.byte	0x00, 0xf5, 0x21, 0x00


	//----- nvinfo : EIATTR_SPARSE_MMA_MASK
	.align		4
.L_33:
        /*0078*/ 	.byte	0x03, 0x50
        /*007a*/ 	.short	0x0000


	//----- nvinfo : EIATTR_MAXREG_COUNT
	.align		4
        /*007c*/ 	.byte	0x03, 0x1b
        /*007e*/ 	.short	0x00ff


	//----- nvinfo : EIATTR_MERCURY_ISA_VERSION
	.align		4
        /*0080*/ 	.byte	0x03, 0x5f
        /*0082*/ 	.short	0x0101


	//----- nvinfo : EIATTR_VRC_CTA_INIT_COUNT
	.align		4
        /*0084*/ 	.byte	0x02, 0x4a
	.zero		1
	.zero		1


	//----- nvinfo : EIATTR_EXIT_INSTR_OFFSETS
	.align		4
        /*0088*/ 	.byte	0x04, 0x1c
        /*008a*/ 	.short	(.L_35 - .L_34)


	//   ....[0]....
.L_34:
        /*008c*/ 	.word	0x00000060


	//   ....[1]....
        /*0090*/ 	.word	0x000000d0


	//   ....[2]....
        /*0094*/ 	.word	0x00000130


	//   ....[3]....
        /*0098*/ 	.word	0x000001a0


	//   ....[4]....
        /*009c*/ 	.word	0x00000410


	//   ....[5]....
        /*00a0*/ 	.word	0x000009a0


	//----- nvinfo : EIATTR_CBANK_PARAM_SIZE
	.align		4
.L_35:
        /*00a4*/ 	.byte	0x03, 0x19
        /*00a6*/ 	.short	0x0030


	//----- nvinfo : EIATTR_PARAM_CBANK
	.align		4
        /*00a8*/ 	.byte	0x04, 0x0a
        /*00aa*/ 	.short	(.L_37 - .L_36)
	.align		4
.L_36:
        /*00ac*/ 	.word	index@(.nv.constant0.jsa_many_series_one_param_f32_coalesced)
        /*00b0*/ 	.short	0x0380
        /*00b2*/ 	.short	0x0030


	//----- nvinfo : EIATTR_SW_WAR
	.align		4
.L_37:
        /*00b4*/ 	.byte	0x04, 0x36
        /*00b6*/ 	.short	(.L_39 - .L_38)
.L_38:
        /*00b8*/ 	.word	0x00000008
.L_39:


//--------------------- .nv.info.jsa_many_series_one_param_f32 --------------------------
	.section	.nv.info.jsa_many_series_one_param_f32,"",@"SHT_CUDA_INFO"
	.sectionflags	@""
	.align	4


	//----- nvinfo : EIATTR_CUDA_API_VERSION
	.align		4
        /*0000*/ 	.byte	0x04, 0x37
        /*0002*/ 	.short	(.L_41 - .L_40)
.L_40:
        /*0004*/ 	.word	0x00000082


	//----- nvinfo : EIATTR_KPARAM_INFO
	.align		4
.L_41:
        /*0008*/ 	.byte	0x04, 0x17
        /*000a*/ 	.short	(.L_43 - .L_42)
.L_42:
        /*000c*/ 	.word	0x00000000
        /*0010*/ 	.short	0x0006
        /*0012*/ 	.short	0x0028
        /*0014*/ 	.byte	0x00, 0xf5, 0x21, 0x00


	//----- nvinfo : EIATTR_KPARAM_INFO
	.align		4
.L_43:
        /*0018*/ 	.byte	0x04, 0x17
        /*001a*/ 	.short	(.L_45 - .L_44)
.L_44:
        /*001c*/ 	.word	0x00000000
        /*0020*/ 	.short	0x0005
        /*0022*/ 	.short	0x0020
        /*0024*/ 	.byte	0x00, 0xf0, 0x11, 0x00


	//----- nvinfo : EIATTR_KPARAM_INFO
	.align		4
.L_45:
        /*0028*/ 	.byte	0x04, 0x17
        /*002a*/ 	.short	(.L_47 - .L_46)
.L_46:
        /*002c*/ 	.word	0x00000000
        /*0030*/ 	.short	0x0004
        /*0032*/ 	.short	0x001c
        /*0034*/ 	.byte	0x00, 0xf0, 0x11, 0x00


	//----- nvinfo : EIATTR_KPARAM_INFO
	.align		4
.L_47:
        /*0038*/ 	.byte	0x04, 0x17
        /*003a*/ 	.short	(.L_49 - .L_48)
.L_48:
        /*003c*/ 	.word	0x00000000
        /*0040*/ 	.short	0x0003
        /*0042*/ 	.short	0x0018
        /*0044*/ 	.byte	0x00, 0xf0, 0x11, 0x00


	//----- nvinfo : EIATTR_KPARAM_INFO
	.align		4
.L_49:
        /*0048*/ 	.byte	0x04, 0x17
        /*004a*/ 	.short	(.L_51 - .L_50)
.L_50:
        /*004c*/ 	.word	0x00000000
        /*0050*/ 	.short	0x0002
        /*0052*/ 	.short	0x0010
        /*0054*/ 	.byte	0x00, 0xf5, 0x21, 0x00


	//----- nvinfo : EIATTR_KPARAM_INFO
	.align		4
.L_51:
        /*0058*/ 	.byte	0x04, 0x17
        /*005a*/ 	.short	(.L_53 - .L_52)
.L_52:
        /*005c*/ 	.word	0x00000000
        /*0060*/ 	.short	0x0001
        /*0062*/ 	.short	0x0008
        /*0064*/ 	.byte	0x00, 0xf5, 0x21, 0x00


	//----- nvinfo : EIATTR_KPARAM_INFO
	.align		4
.L_53:
        /*0068*/ 	.byte	0x04, 0x17
        /*006a*/ 	.short	(.L_55 - .L_54)
.L_54:
        /*006c*/ 	.word	0x00000000
        /*0070*/ 	.short	0x0000
        /*0072*/ 	.short	0x0000
        /*0074*/ 	.byte	0x00, 0xf5, 0x21, 0x00


	//----- nvinfo : EIATTR_SPARSE_MMA_MASK
	.align		4
.L_55:
        /*0078*/ 	.byte	0x03, 0x50
        /*007a*/ 	.short	0x0000


	//----- nvinfo : EIATTR_MAXREG_COUNT
	.align		4
        /*007c*/ 	.byte	0x03, 0x1b
        /*007e*/ 	.short	0x00ff


	//----- nvinfo : EIATTR_MERCURY_ISA_VERSION
	.align		4
        /*0080*/ 	.byte	0x03, 0x5f
        /*0082*/ 	.short	0x0101


	//----- nvinfo : EIATTR_VRC_CTA_INIT_COUNT
	.align		4
        /*0084*/ 	.byte	0x02, 0x4a
	.zero		1
	.zero		1


	//----- nvinfo : EIATTR_EXIT_INSTR_OFFSETS
	.align		4
        /*0088*/ 	.byte	0x04, 0x1c
        /*008a*/ 	.short	(.L_57 - .L_56)


	//   ....[0]....
.L_56:
        /*008c*/ 	.word	0x00000040


	//   ....[1]....
        /*0090*/ 	.word	0x00000090


	//   ....[2]....
        /*0094*/ 	.word	0x000000f0


	//   ....[3]....
        /*0098*/ 	.word	0x00000280


	//   ....[4]....
        /*009c*/ 	.word	0x000003b0


	//----- nvinfo : EIATTR_CRS_STACK_SIZE
	.align		4
.L_57:
        /*00a0*/ 	.byte	0x04, 0x1e
        /*00a2*/ 	.short	(.L_59 - .L_58)
.L_58:
        /*00a4*/ 	.word	0x00000000


	//----- nvinfo : EIATTR_CBANK_PARAM_SIZE
	.align		4
.L_59:
        /*00a8*/ 	.byte	0x03, 0x19
        /*00aa*/ 	.short	0x0030


	//----- nvinfo : EIATTR_PARAM_CBANK
	.align		4
        /*00ac*/ 	.byte	0x04, 0x0a
        /*00ae*/ 	.short	(.L_61 - .L_60)
	.align		4
.L_60:
        /*00b0*/ 	.word	index@(.nv.constant0.jsa_many_series_one_param_f32)
        /*00b4*/ 	.short	0x0380
        /*00b6*/ 	.short	0x0030


	//----- nvinfo : EIATTR_SW_WAR
	.align		4
.L_61:
        /*00b8*/ 	.byte	0x04, 0x36
        /*00ba*/ 	.short	(.L_63 - .L_62)
.L_62:
        /*00bc*/ 	.word	0x00000008
.L_63:


//--------------------- .nv.info.jsa_batch_f32    --------------------------
	.section	.nv.info.jsa_batch_f32,"",@"SHT_CUDA_INFO"
	.sectionflags	@""
	.align	4


	//----- nvinfo : EIATTR_CUDA_API_VERSION
	.align		4
        /*0000*/ 	.byte	0x04, 0x37
        /*0002*/ 	.short	(.L_65 - .L_64)
.L_64:
        /*0004*/ 	.word	0x00000082


	//----- nvinfo : EIATTR_KPARAM_INFO
	.align		4
.L_65:
        /*0008*/ 	.byte	0x04, 0x17
        /*000a*/ 	.short	(.L_67 - .L_66)
.L_66:
        /*000c*/ 	.word	0x00000000
        /*0010*/ 	.short	0x0006
        /*0012*/ 	.short	0x0028
        /*0014*/ 	.byte	0x00, 0xf5, 0x21, 0x00


	//----- nvinfo : EIATTR_KPARAM_INFO
	.align		4
.L_67:
        /*0018*/ 	.byte	0x04, 0x17
        /*001a*/ 	.short	(.L_69 - .L_68)
.L_68:
        /*001c*/ 	.word	0x00000000
        /*0020*/ 	.short	0x0005
        /*0022*/ 	.short	0x0020
        /*0024*/ 	.byte	0x00, 0xf0, 0x11, 0x00


	//----- nvinfo : EIATTR_KPARAM_INFO
	.align		4
.L_69:
        /*0028*/ 	.byte	0x04, 0x17
        /*002a*/ 	.short	(.L_71 - .L_70)
.L_70:
        /*002c*/ 	.word	0x00000000
        /*0030*/ 	.short	0x0004
        /*0032*/ 	.short	0x001c
        /*0034*/ 	.byte	0x00, 0xf0, 0x11, 0x00


	//----- nvinfo : EIATTR_KPARAM_INFO
	.align		4
.L_71:
        /*0038*/ 	.byte	0x04, 0x17
        /*003a*/ 	.short	(.L_73 - .L_72)
.L_72:
        /*003c*/ 	.word	0x00000000
        /*0040*/ 	.short	0x0003
        /*0042*/ 	.short	0x0018
        /*0044*/ 	.byte	0x00, 0xf0, 0x11, 0x00


	//----- nvinfo : EIATTR_KPARAM_INFO
	.align		4
.L_73:
        /*0048*/ 	.byte	0x04, 0x17
        /*004a*/ 	.short	(.L_75 - .L_74)
.L_74:
        /*004c*/ 	.word	0x00000000
        /*0050*/ 	.short	0x0002
        /*0052*/ 	.short	0x0010
        /*0054*/ 	.byte	0x00, 0xf5, 0x21, 0x00


	//----- nvinfo : EIATTR_KPARAM_INFO
	.align		4
.L_75:
        /*0058*/ 	.byte	0x04, 0x17
        /*005a*/ 	.short	(.L_77 - .L_76)
.L_76:
        /*005c*/ 	.word	0x00000000
        /*0060*/ 	.short	0x0001
        /*0062*/ 	.short	0x0008
        /*0064*/ 	.byte	0x00, 0xf5, 0x21, 0x00


	//----- nvinfo : EIATTR_KPARAM_INFO
	.align		4
.L_77:
        /*0068*/ 	.byte	0x04, 0x17
        /*006a*/ 	.short	(.L_79 - .L_78)
.L_78:
        /*006c*/ 	.word	0x00000000
        /*0070*/ 	.short	0x0000
        /*0072*/ 	.short	0x0000
        /*0074*/ 	.byte	0x00, 0xf5, 0x21, 0x00


	//----- nvinfo : EIATTR_SPARSE_MMA_MASK
	.align		4
.L_79:
        /*0078*/ 	.byte	0x03, 0x50
        /*007a*/ 	.short	0x0000


	//----- nvinfo : EIATTR_MAXREG_COUNT
	.align		4
        /*007c*/ 	.byte	0x03, 0x1b
        /*007e*/ 	.short	0x00ff


	//----- nvinfo : EIATTR_MERCURY_ISA_VERSION
	.align		4
        /*0080*/ 	.byte	0x03, 0x5f
        /*0082*/ 	.short	0x0101


	//----- nvinfo : EIATTR_VRC_CTA_INIT_COUNT
	.align		4
        /*0084*/ 	.byte	0x02, 0x4a
	.zero		1
	.zero		1


	//----- nvinfo : EIATTR_EXIT_INSTR_OFFSETS
	.align		4
        /*0088*/ 	.byte	0x04, 0x1c
        /*008a*/ 	.short	(.L_81 - .L_80)


	//   ....[0]....
.L_80:
        /*008c*/ 	.word	0x00000060


	//   ....[1]....
        /*0090*/ 	.word	0x00000120


	//   ....[2]....
        /*0094*/ 	.word	0x00000280


	//   ....[3]....
        /*0098*/ 	.word	0x00000380


	//----- nvinfo : EIATTR_CRS_STACK_SIZE
	.align		4
.L_81:
        /*009c*/ 	.byte	0x04, 0x1e
        /*009e*/ 	.short	(.L_83 - .L_82)
.L_82:
        /*00a0*/ 	.word	0x00000000


	//----- nvinfo : EIATTR_CBANK_PARAM_SIZE
	.align		4
.L_83:
        /*00a4*/ 	.byte	0x03, 0x19
        /*00a6*/ 	.short	0x0030


	//----- nvinfo : EIATTR_PARAM_CBANK
	.align		4
        /*00a8*/ 	.byte	0x04, 0x0a
        /*00aa*/ 	.short	(.L_85 - .L_84)
	.align		4
.L_84:
        /*00ac*/ 	.word	index@(.nv.constant0.jsa_batch_f32)
        /*00b0*/ 	.short	0x0380
        /*00b2*/ 	.short	0x0030


	//----- nvinfo : EIATTR_SW_WAR
	.align		4
.L_85:
        /*00b4*/ 	.byte	0x04, 0x36
        /*00b6*/ 	.short	(.L_87 - .L_86)
.L_86:
        /*00b8*/ 	.word	0x00000008
.L_87:


//--------------------- .nv.callgraph             --------------------------
	.section	.nv.callgraph,"",@"SHT_CUDA_CALLGRAPH"
	.align	4
	.sectionentsize	8
	.align		4
        /*0000*/ 	.word	0x00000000
	.align		4
        /*0004*/ 	.word	0xffffffff
	.align		4
        /*0008*/ 	.word	0x00000000
	.align		4
        /*000c*/ 	.word	0xfffffffe
	.align		4
        /*0010*/ 	.word	0x00000000
	.align		4
        /*0014*/ 	.word	0xfffffffd
	.align		4
        /*0018*/ 	.word	0x00000000
	.align		4
        /*001c*/ 	.word	0xfffffffc


//--------------------- .text.jsa_many_series_one_param_f32_coalesced --------------------------
	.section	.text.jsa_many_series_one_param_f32_coalesced,"ax",@progbits
	.align	128
        .global         jsa_many_series_one_param_f32_coalesced
        .type           jsa_many_series_one_param_f32_coalesced,@function
        .size           jsa_many_series_one_param_f32_coalesced,(.L_x_14 - jsa_many_series_one_param_f32_coalesced)
        .other          jsa_many_series_one_param_f32_coalesced,@"STO_CUDA_ENTRY STV_DEFAULT"
jsa_many_series_one_param_f32_coalesced:
.text.jsa_many_series_one_param_f32_coalesced:
[----:B------:R-:W-:Y:S08]  /*0000*/  LDC R1, c[0x0][0x37c] ;  /* 0x0000df00ff017b82 */ /* 0x000ff00000000800 */
[----:B------:R-:W0:Y:S01]  /*0010*/  LDC R0, c[0x0][0x3a0] ;  /* 0x0000e800ff007b82 */ /* 0x000e220000000800 */
[----:B------:R-:W1:Y:S02]  /*0020*/  LDCU.64 UR8, c[0x0][0x398] ;  /* 0x00007300ff0877ac */ /* 0x000e640008000a00 */
[----:B-1----:R-:W-:-:S04]  /*0030*/  MOV R9, UR9 ;  /* 0x0000000900097c02 */ /* 0x002fc80008000f00 */
[----:B0-----:R-:W-:-:S04]  /*0040*/  VIMNMX3 R2, R9, UR8, R0, PT ;  /* 0x0000000809027c0f */ /* 0x001fc8000b800100 */
[----:B------:R-:W-:-:S13]  /*0050*/  ISETP.GE.AND P0, PT, R2, 0x1, PT ;  /* 0x000000010200780c */ /* 0x000fda0003f06270 */
[----:B------:R-:W-:Y:S05]  /*0060*/  @!P0 EXIT ;  /* 0x000000000000894d */ /* 0x000fea0003800000 */
[----:B------:R-:W0:Y:S01]  /*0070*/  S2R R12, SR_TID.X ;  /* 0x00000000000c7919 */ /* 0x000e220000002100 */
[----:B------:R-:W1:Y:S01]  /*0080*/  S2UR UR4, SR_CTAID.Y ;  /* 0x00000000000479c3 */ /* 0x000e620000002600 */
[----:B------:R-:W1:Y:S02]  /*0090*/  LDCU UR5, c[0x0][0x360] ;  /* 0x00006c00ff0577ac */ /* 0x000e640008000800 */
[----:B-1----:R-:W-:-:S06]  /*00a0*/  UIMAD UR4, UR4, UR5, URZ ;  /* 0x00000005040472a4 */ /* 0x002fcc000f8e02ff */
[----:B0-----:R-:W-:-:S04]  /*00b0*/  IADD3 R6, PT, PT, R12, UR4, RZ ;  /* 0x000000040c067c10 */ /* 0x001fc8000fffe0ff */
[----:B------:R-:W-:-:S13]  /*00c0*/  ISETP.GE.U32.AND P0, PT, R6, R9, PT ;  /* 0x000000090600720c */ /* 0x000fda0003f06070 */
[----:B------:R-:W-:Y:S05]  /*00d0*/  @P0 EXIT ;  /* 0x000000000000094d */ /* 0x000fea0003800000 */
[----:B------:R-:W0:Y:S01]  /*00e0*/  LDC.64 R2, c[0x0][0x388] ;  /* 0x0000e200ff027b82 */ /* 0x000e220000000a00 */
[----:B------:R-:W1:Y:S01]  /*00f0*/  LDCU.64 UR6, c[0x0][0x358] ;  /* 0x00006b00ff0677ac */ /* 0x000e620008000a00 */
[----:B0-----:R-:W-:-:S05]  /*0100*/  IMAD.WIDE.U32 R2, R6, 0x4, R2 ;  /* 0x0000000406027825 */ /* 0x001fca00078e0002 */
[----:B-1----:R-:W2:Y:S02]  /*0110*/  LDG.E.CONSTANT R4, desc[UR6][R2.64] ;  /* 0x0000000602047981 */ /* 0x002ea4000c1e9900 */
[----:B--2---:R-:W-:-:S13]  /*0120*/  ISETP.GE.U32.AND P0, PT, R4, R0, PT ;  /* 0x000000000400720c */ /* 0x004fda0003f06070 */
[----:B------:R-:W-:Y:S05]  /*0130*/  @P0 EXIT ;  /* 0x000000000000094d */ /* 0x000fea0003800000 */
[----:B------:R-:W0:Y:S02]  /*0140*/  LDC.64 R2, c[0x0][0x390] ;  /* 0x0000e400ff027b82 */ /* 0x000e240000000a00 */
[----:B0-----:R-:W-:-:S06]  /*0150*/  IMAD.WIDE.U32 R2, R6, 0x4, R2 ;  /* 0x0000000406027825 */ /* 0x001fcc00078e0002 */
[----:B------:R0:W5:Y:S01]  /*0160*/  LDG.E.CONSTANT R2, desc[UR6][R2.64] ;  /* 0x0000000602027981 */ /* 0x000162000c1e9900 */
[----:B------:R-:W1:Y:S02]  /*0170*/  S2R R14, SR_CTAID.X ;  /* 0x00000000000e7919 */ /* 0x000e640000002500 */
[----:B-1----:R-:W-:-:S04]  /*0180*/  SHF.L.U32 R7, R14, 0x6, RZ ;  /* 0x000000060e077819 */ /* 0x002fc800000006ff */
[----:B------:R-:W-:-:S13]  /*0190*/  ISETP.GE.AND P0, PT, R7, R0, PT ;  /* 0x000000000700720c */ /* 0x000fda0003f06270 */
[----:B0-----:R-:W-:Y:S05]  /*01a0*/  @P0 EXIT ;  /* 0x000000000000094d */ /* 0x001fea0003800000 */
[C---:B------:R-:W-:Y:S02]  /*01b0*/  VIADDMNMX R0, R7.reuse, 0x40, R0, PT ;  /* 0x0000004007007846 */ /* 0x040fe40003800100 */
[----:B-----5:R-:W-:Y:S02]  /*01c0*/  VIMNMX R3, PT, PT, R2, UR8, !PT ;  /* 0x0000000802037c48 */ /* 0x020fe4000ffe0100 */
[C---:B------:R-:W-:Y:S02]  /*01d0*/  VIADDMNMX R8, R7.reuse, 0x1, R0, !PT ;  /* 0x0000000107087846 */ /* 0x040fe40007800100 */
[----:B------:R-:W-:Y:S02]  /*01e0*/  VIMNMX.U32 R2, PT, PT, R4, R3, !PT ;  /* 0x0000000304027248 */ /* 0x000fe40007fe0000 */
[----:B------:R-:W-:Y:S01]  /*01f0*/  LOP3.LUT P0, R10, R8, 0x3, RZ, 0xc0, !PT ;  /* 0x00000003080a7812 */ /* 0x000fe2000780c0ff */
[----:B------:R-:W-:Y:S01]  /*0200*/  IMAD.IADD R5, R7, 0x1, -R8 ;  /* 0x0000000107057824 */ /* 0x000fe200078e0a08 */
[----:B------:R-:W-:-:S04]  /*0210*/  MOV R27, R7 ;  /* 0x00000007001b7202 */ /* 0x000fc80000000f00 */
[----:B------:R-:W-:-:S07]  /*0220*/  ISETP.GT.U32.AND P1, PT, R5, -0x4, PT ;  /* 0xfffffffc0500780c */ /* 0x000fce0003f24070 */
[----:B------:R-:W-:Y:S06]  /*0230*/  @!P0 BRA `(.L_x_0) ;  /* 0x0000000000748947 */ /* 0x000fec0003800000 */
[----:B------:R-:W0:Y:S01]  /*0240*/  LDC R3, c[0x0][0x39c] ;  /* 0x0000e700ff037b82 */ /* 0x000e220000000800 */
[----:B------:R-:W-:Y:S01]  /*0250*/  IMAD R11, R14, R9, RZ ;  /* 0x000000090e0b7224 */ /* 0x000fe200078e02ff */
[C---:B------:R-:W-:Y:S01]  /*0260*/  IADD3 R8, PT, PT, R7.reuse, -UR8, RZ ;  /* 0x8000000807087c10 */ /* 0x040fe2000fffe0ff */
[----:B------:R-:W-:Y:S01]  /*0270*/  IMAD.IADD R27, R7, 0x1, R10 ;  /* 0x00000001071b7824 */ /* 0x000fe200078e020a */
[----:B------:R-:W-:Y:S02]  /*0280*/  MOV R17, R7 ;  /* 0x0000000700117202 */ /* 0x000fe40000000f00 */
[----:B------:R-:W-:Y:S01]  /*0290*/  LEA R11, R11, R12, 0x6 ;  /* 0x0000000c0b0b7211 */ /* 0x000fe200078e30ff */
[----:B------:R-:W-:Y:S01]  /*02a0*/  IMAD R8, R8, R9, R6 ;  /* 0x0000000908087224 */ /* 0x000fe200078e0206 */
[----:B------:R-:W1:Y:S01]  /*02b0*/  LDC.64 R4, c[0x0][0x3a8] ;  /* 0x0000ea00ff047b82 */ /* 0x000e620000000a00 */
[----:B------:R-:W-:Y:S02]  /*02c0*/  IADD3 R16, PT, PT, -R10, RZ, RZ ;  /* 0x000000ff0a107210 */ /* 0x000fe40007ffe1ff */
[----:B------:R-:W-:-:S07]  /*02d0*/  IADD3 R7, PT, PT, R11, UR4, RZ ;  /* 0x000000040b077c10 */ /* 0x000fce000fffe0ff */
.L_x_1:
[----:B------:R-:W-:-:S13]  /*02e0*/  ISETP.GE.AND P0, PT, R17, R2, PT ;  /* 0x000000021100720c */ /* 0x000fda0003f06270 */
[----:B------:R-:W2:Y:S02]  /*02f0*/  @P0 LDC.64 R12, c[0x0][0x380] ;  /* 0x0000e000ff0c0b82 */ /* 0x000ea40000000a00 */
[----:B--2---:R-:W-:-:S04]  /*0300*/  @P0 IMAD.WIDE R10, R7, 0x4, R12 ;  /* 0x00000004070a0825 */ /* 0x004fc800078e020c */
[----:B------:R-:W-:Y:S02]  /*0310*/  @P0 IMAD.WIDE R12, R8, 0x4, R12 ;  /* 0x00000004080c0825 */ /* 0x000fe400078e020c */
[----:B------:R-:W2:Y:S04]  /*0320*/  @P0 LDG.E.CONSTANT R10, desc[UR6][R10.64] ;  /* 0x000000060a0a0981 */ /* 0x000ea8000c1e9900 */
[----:B------:R-:W2:Y:S01]  /*0330*/  @P0 LDG.E.CONSTANT R13, desc[UR6][R12.64] ;  /* 0x000000060c0d0981 */ /* 0x000ea2000c1e9900 */
[----:B-1----:R-:W-:Y:S01]  /*0340*/  IMAD.WIDE R14, R7, 0x4, R4 ;  /* 0x00000004070e7825 */ /* 0x002fe200078e0204 */
[----:B------:R-:W-:Y:S02]  /*0350*/  IADD3 R16, PT, PT, R16, 0x1, RZ ;  /* 0x0000000110107810 */ /* 0x000fe40007ffe0ff */
[----:B------:R-:W-:Y:S01]  /*0360*/  IADD3 R17, PT, PT, R17, 0x1, RZ ;  /* 0x0000000111117810 */ /* 0x000fe20007ffe0ff */
[----:B------:R-:W-:-:S02]  /*0370*/  @!P0 IMAD.MOV.U32 R21, RZ, RZ, 0x7fc00000 ;  /* 0x7fc00000ff158424 */ /* 0x000fc400078e00ff */
[----:B--2---:R-:W-:-:S04]  /*0380*/  @P0 FADD R9, R10, R13 ;  /* 0x0000000d0a090221 */ /* 0x004fc80000000000 */
[----:B------:R-:W-:Y:S01]  /*0390*/  @P0 FMUL R19, R9, 0.5 ;  /* 0x3f00000009130820 */ /* 0x000fe20000400000 */
[----:B0-----:R-:W-:-:S04]  /*03a0*/  MOV R9, R3 ;  /* 0x0000000300097202 */ /* 0x001fc80000000f00 */
[----:B------:R2:W-:Y:S01]  /*03b0*/  @P0 STG.E desc[UR6][R14.64], R19 ;  /* 0x000000130e000986 */ /* 0x0005e2000c101906 */
[----:B------:R-:W-:Y:S01]  /*03c0*/  IMAD.IADD R8, R8, 0x1, R9 ;  /* 0x0000000108087824 */ /* 0x000fe200078e0209 */
[----:B------:R-:W-:Y:S02]  /*03d0*/  IADD3 R7, PT, PT, R7, R9, RZ ;  /* 0x0000000907077210 */ /* 0x000fe40007ffe0ff */
[----:B------:R2:W-:Y:S01]  /*03e0*/  @!P0 STG.E desc[UR6][R14.64], R21 ;  /* 0x000000150e008986 */ /* 0x0005e2000c101906 */
[----:B------:R-:W-:-:S13]  /*03f0*/  ISETP.NE.AND P0, PT, R16, RZ, PT ;  /* 0x000000ff1000720c */ /* 0x000fda0003f05270 */
[----:B--2---:R-:W-:Y:S05]  /*0400*/  @P0 BRA `(.L_x_1) ;  /* 0xfffffffc00b40947 */ /* 0x004fea000383ffff */
.L_x_0:
[----:B------:R-:W-:Y:S05]  /*0410*/  @P1 EXIT ;  /* 0x000000000000194d */ /* 0x000fea0003800000 */
[----:B------:R-:W0:Y:S01]  /*0420*/  LDC R10, c[0x0][0x398] ;  /* 0x0000e600ff0a7b82 */ /* 0x000e220000000800 */
[C---:B------:R-:W-:Y:S01]  /*0430*/  IADD3 R7, PT, PT, R27.reuse, 0x3, RZ ;  /* 0x000000031b077810 */ /* 0x040fe20007ffe0ff */
[C---:B------:R-:W-:Y:S01]  /*0440*/  IMAD R15, R27.reuse, R9, R9 ;  /* 0x000000091b0f7224 */ /* 0x040fe200078e0209 */
[C---:B------:R-:W-:Y:S01]  /*0450*/  IADD3 R25, PT, PT, R27.reuse, 0x2, RZ ;  /* 0x000000021b197810 */ /* 0x040fe20007ffe0ff */
[----:B------:R-:W1:Y:S03]  /*0460*/  LDCU.64 UR4, c[0x0][0x3a8] ;  /* 0x00007500ff0477ac */ /* 0x000e660008000a00 */
[----:B------:R-:W-:Y:S01]  /*0470*/  IADD3 R15, PT, PT, R6, R15, RZ ;  /* 0x0000000f060f7210 */ /* 0x000fe20007ffe0ff */
[----:B------:R-:W2:Y:S01]  /*0480*/  LDC R4, c[0x0][0x39c] ;  /* 0x0000e700ff047b82 */ /* 0x000ea20000000800 */
[-C--:B0-----:R-:W-:Y:S01]  /*0490*/  IADD3 R8, PT, PT, R27, -R10.reuse, RZ ;  /* 0x8000000a1b087210 */ /* 0x081fe20007ffe0ff */
[----:B------:R-:W-:Y:S01]  /*04a0*/  IMAD.IADD R11, R7, 0x1, -R10 ;  /* 0x00000001070b7824 */ /* 0x000fe200078e0a0a */
[----:B------:R-:W-:Y:S01]  /*04b0*/  IADD3 R5, PT, PT, R25, -R10, RZ ;  /* 0x8000000a19057210 */ /* 0x000fe20007ffe0ff */
[----:B------:R-:W-:-:S02]  /*04c0*/  IMAD R7, R7, R9, R6 ;  /* 0x0000000907077224 */ /* 0x000fc400078e0206 */
[CC--:B------:R-:W-:Y:S02]  /*04d0*/  IMAD R13, R8.reuse, R9.reuse, R9 ;  /* 0x00000009080d7224 */ /* 0x0c0fe400078e0209 */
[-CC-:B------:R-:W-:Y:S02]  /*04e0*/  IMAD R25, R25, R9.reuse, R6.reuse ;  /* 0x0000000919197224 */ /* 0x180fe400078e0206 */
[-CC-:B------:R-:W-:Y:S02]  /*04f0*/  IMAD R11, R11, R9.reuse, R6.reuse ;  /* 0x000000090b0b7224 */ /* 0x180fe400078e0206 */
[-CC-:B------:R-:W-:Y:S02]  /*0500*/  IMAD R5, R5, R9.reuse, R6.reuse ;  /* 0x0000000905057224 */ /* 0x180fe400078e0206 */
[-CC-:B------:R-:W-:Y:S02]  /*0510*/  IMAD R3, R8, R9.reuse, R6.reuse ;  /* 0x0000000908037224 */ /* 0x180fe400078e0206 */
[----:B------:R-:W-:-:S02]  /*0520*/  IMAD R9, R27, R9, R6 ;  /* 0x000000091b097224 */ /* 0x000fc400078e0206 */
[----:B-12---:R-:W-:-:S07]  /*0530*/  IMAD.IADD R13, R6, 0x1, R13 ;  /* 0x00000001060d7824 */ /* 0x006fce00078e020d */
.L_x_2:
[CC--:B------:R-:W-:Y:S02]  /*0540*/  ISETP.GE.AND P0, PT, R27.reuse, R2.reuse, PT ;  /* 0x000000021b00720c */ /* 0x0c0fe40003f06270 */
[C---:B------:R-:W-:Y:S02]  /*0550*/  IADD3 R17, PT, PT, R27.reuse, 0x1, RZ ;  /* 0x000000011b117810 */ /* 0x040fe40007ffe0ff */
[----:B------:R-:W-:Y:S02]  /*0560*/  IADD3 R19, PT, PT, R27, 0x2, RZ ;  /* 0x000000021b137810 */ /* 0x000fe40007ffe0ff */
[-C--:B------:R-:W-:Y:S02]  /*0570*/  ISETP.GE.AND P1, PT, R17, R2.reuse, PT ;  /* 0x000000021100720c */ /* 0x080fe40003f26270 */
[----:B------:R-:W-:Y:S02]  /*0580*/  IADD3 R21, PT, PT, R27, 0x3, RZ ;  /* 0x000000031b157810 */ /* 0x000fe40007ffe0ff */
[----:B------:R-:W-:-:S02]  /*0590*/  ISETP.GE.AND P2, PT, R19, R2, PT ;  /* 0x000000021300720c */ /* 0x000fc40003f46270 */
[----:B------:R-:W-:Y:S01]  /*05a0*/  ISETP.GE.AND P3, PT, R21, R2, PT ;  /* 0x000000021500720c */ /* 0x000fe20003f66270 */
[----:B------:R-:W0:Y:S08]  /*05b0*/  @P0 LDC.64 R16, c[0x0][0x380] ;  /* 0x0000e000ff100b82 */ /* 0x000e300000000a00 */
[----:B------:R-:W1:Y:S08]  /*05c0*/  @P1 LDC.64 R28, c[0x0][0x380] ;  /* 0x0000e000ff1c1b82 */ /* 0x000e700000000a00 */
[----:B------:R-:W2:Y:S08]  /*05d0*/  @P2 LDC.64 R18, c[0x0][0x380] ;  /* 0x0000e000ff122b82 */ /* 0x000eb00000000a00 */
[----:B------:R-:W3:Y:S01]  /*05e0*/  @P3 LDC.64 R22, c[0x0][0x380] ;  /* 0x0000e000ff163b82 */ /* 0x000ee20000000a00 */
[----:B0-----:R-:W-:-:S04]  /*05f0*/  @P0 IMAD.WIDE R20, R9, 0x4, R16 ;  /* 0x0000000409140825 */ /* 0x001fc800078e0210 */
[----:B------:R-:W-:Y:S01]  /*0600*/  @P0 IMAD.WIDE R16, R3, 0x4, R16 ;  /* 0x0000000403100825 */ /* 0x000fe200078e0210 */
[----:B------:R1:W4:Y:S04]  /*0610*/  @P0 LDG.E.CONSTANT R8, desc[UR6][R20.64] ;  /* 0x0000000614080981 */ /* 0x000328000c1e9900 */
[----:B------:R3:W4:Y:S01]  /*0620*/  @P0 LDG.E.CONSTANT R10, desc[UR6][R16.64] ;  /* 0x00000006100a0981 */ /* 0x000722000c1e9900 */
[----:B-1----:R-:W-:-:S04]  /*0630*/  @P1 IMAD.WIDE R20, R15, 0x4, R28 ;  /* 0x000000040f141825 */ /* 0x002fc800078e021c */
[----:B------:R-:W-:Y:S01]  /*0640*/  @P1 IMAD.WIDE R28, R13, 0x4, R28 ;  /* 0x000000040d1c1825 */ /* 0x000fe200078e021c */
[----:B------:R2:W5:Y:S03]  /*0650*/  @P1 LDG.E.CONSTANT R6, desc[UR6][R20.64] ;  /* 0x0000000614061981 */ /* 0x000566000c1e9900 */
[--C-:B---3--:R-:W-:Y:S02]  /*0660*/  @P3 IMAD.WIDE R16, R7, 0x4, R22.reuse ;  /* 0x0000000407103825 */ /* 0x108fe400078e0216 */
[----:B------:R-:W5:Y:S02]  /*0670*/  @P1 LDG.E.CONSTANT R29, desc[UR6][R28.64] ;  /* 0x000000061c1d1981 */ /* 0x000f64000c1e9900 */
[----:B------:R-:W-:Y:S02]  /*0680*/  @P3 IMAD.WIDE R22, R11, 0x4, R22 ;  /* 0x000000040b163825 */ /* 0x000fe400078e0216 */
[----:B------:R0:W3:Y:S02]  /*0690*/  @P3 LDG.E.CONSTANT R24, desc[UR6][R16.64] ;  /* 0x0000000610183981 */ /* 0x0000e4000c1e9900 */
[----:B--2---:R-:W-:-:S02]  /*06a0*/  @P2 IMAD.WIDE R20, R25, 0x4, R18 ;  /* 0x0000000419142825 */ /* 0x004fc400078e0212 */
[----:B------:R-:W3:Y:S02]  /*06b0*/  @P3 LDG.E.CONSTANT R23, desc[UR6][R22.64] ;  /* 0x0000000616173981 */ /* 0x000ee4000c1e9900 */
[----:B------:R-:W-:Y:S02]  /*06c0*/  @P2 IMAD.WIDE R18, R5, 0x4, R18 ;  /* 0x0000000405122825 */ /* 0x000fe400078e0212 */
[----:B------:R-:W2:Y:S04]  /*06d0*/  @P2 LDG.E.CONSTANT R12, desc[UR6][R20.64] ;  /* 0x00000006140c2981 */ /* 0x000ea8000c1e9900 */
[----:B------:R1:W2:Y:S01]  /*06e0*/  @P2 LDG.E.CONSTANT R14, desc[UR6][R18.64] ;  /* 0x00000006120e2981 */ /* 0x0002a2000c1e9900 */
[----:B0-----:R-:W-:Y:S01]  /*06f0*/  @!P0 MOV R17, UR5 ;  /* 0x0000000500118c02 */ /* 0x001fe20008000f00 */
[----:B------:R-:W-:-:S04]  /*0700*/  @!P0 IMAD.U32 R16, RZ, RZ, UR4 ;  /* 0x00000004ff108e24 */ /* 0x000fc8000f8e00ff */
[----:B-1----:R-:W-:Y:S01]  /*0710*/  @!P0 IMAD.WIDE R18, R9, 0x4, R16 ;  /* 0x0000000409128825 */ /* 0x002fe200078e0210 */
[----:B------:R-:W-:-:S03]  /*0720*/  @P0 MOV R16, UR4 ;  /* 0x0000000400100c02 */ /* 0x000fc60008000f00 */
[----:B------:R-:W-:Y:S02]  /*0730*/  @P0 IMAD.U32 R17, RZ, RZ, UR5 ;  /* 0x00000005ff110e24 */ /* 0x000fe4000f8e00ff */
[----:B------:R-:W-:Y:S01]  /*0740*/  @P0 IMAD.WIDE R20, R9, 0x4, R16 ;  /* 0x0000000409140825 */ /* 0x000fe200078e0210 */
[----:B------:R-:W-:-:S03]  /*0750*/  @!P1 MOV R26, 0x7fc00000 ;  /* 0x7fc00000001a9802 */ /* 0x000fc60000000f00 */
[----:B------:R-:W-:Y:S01]  /*0760*/  VIADD R27, R27, 0x4 ;  /* 0x000000041b1b7836 */ /* 0x000fe20000000000 */
[C---:B------:R-:W-:Y:S01]  /*0770*/  LEA R3, R4.reuse, R3, 0x2 ;  /* 0x0000000304037211 */ /* 0x040fe200078e10ff */
[C---:B------:R-:W-:Y:S01]  /*0780*/  IMAD R11, R4.reuse, 0x4, R11 ;  /* 0x00000004040b7824 */ /* 0x040fe200078e020b */
[C---:B------:R-:W-:Y:S02]  /*0790*/  LEA R13, R4.reuse, R13, 0x2 ;  /* 0x0000000d040d7211 */ /* 0x040fe400078e10ff */
[C---:B------:R-:W-:Y:S02]  /*07a0*/  LEA R5, R4.reuse, R5, 0x2 ;  /* 0x0000000504057211 */ /* 0x040fe400078e10ff */
[----:B------:R-:W-:Y:S01]  /*07b0*/  LEA R9, R4, R9, 0x2 ;  /* 0x0000000904097211 */ /* 0x000fe200078e10ff */
[----:B----4-:R-:W-:Y:S01]  /*07c0*/  @P0 FADD R8, R8, R10 ;  /* 0x0000000a08080221 */ /* 0x010fe20000000000 */
[----:B------:R-:W-:-:S03]  /*07d0*/  @!P0 MOV R10, 0x7fc00000 ;  /* 0x7fc00000000a8802 */ /* 0x000fc60000000f00 */
[----:B------:R-:W-:Y:S02]  /*07e0*/  @P0 FMUL R8, R8, 0.5 ;  /* 0x3f00000008080820 */ /* 0x000fe40000400000 */
[----:B------:R0:W-:Y:S01]  /*07f0*/  @!P0 STG.E desc[UR6][R18.64], R10 ;  /* 0x0000000a12008986 */ /* 0x0001e2000c101906 */
[----:B-----5:R-:W-:Y:S01]  /*0800*/  @P1 FADD R6, R6, R29 ;  /* 0x0000001d06061221 */ /* 0x020fe20000000000 */
[----:B------:R-:W-:-:S04]  /*0810*/  @P1 IMAD.WIDE R28, R15, 0x4, R16 ;  /* 0x000000040f1c1825 */ /* 0x000fc800078e0210 */
[----:B------:R-:W-:Y:S01]  /*0820*/  @P1 FMUL R6, R6, 0.5 ;  /* 0x3f00000006061820 */ /* 0x000fe20000400000 */
[----:B------:R1:W-:Y:S01]  /*0830*/  @P0 STG.E desc[UR6][R20.64], R8 ;  /* 0x0000000814000986 */ /* 0x0003e2000c101906 */
[----:B---3--:R-:W-:-:S03]  /*0840*/  @P3 FADD R24, R24, R23 ;  /* 0x0000001718183221 */ /* 0x008fc60000000000 */
[----:B------:R3:W-:Y:S01]  /*0850*/  @P1 STG.E desc[UR6][R28.64], R6 ;  /* 0x000000061c001986 */ /* 0x0007e2000c101906 */
[----:B0-----:R-:W-:Y:S01]  /*0860*/  @!P2 MOV R10, 0x7fc00000 ;  /* 0x7fc00000000aa802 */ /* 0x001fe20000000f00 */
[----:B------:R-:W-:-:S04]  /*0870*/  @!P2 IMAD.WIDE R18, R25, 0x4, R16 ;  /* 0x000000041912a825 */ /* 0x000fc800078e0210 */
[----:B--2---:R-:W-:Y:S01]  /*0880*/  @P2 FADD R12, R12, R14 ;  /* 0x0000000e0c0c2221 */ /* 0x004fe20000000000 */
[----:B-1----:R-:W-:-:S04]  /*0890*/  @!P1 IMAD.WIDE R20, R15, 0x4, R16 ;  /* 0x000000040f149825 */ /* 0x002fc800078e0210 */
[----:B------:R-:W-:Y:S01]  /*08a0*/  @P3 FMUL R24, R24, 0.5 ;  /* 0x3f00000018183820 */ /* 0x000fe20000400000 */
[----:B------:R-:W-:Y:S01]  /*08b0*/  @P2 FMUL R12, R12, 0.5 ;  /* 0x3f0000000c0c2820 */ /* 0x000fe20000400000 */
[--C-:B---3--:R-:W-:Y:S01]  /*08c0*/  @P2 IMAD.WIDE R28, R25, 0x4, R16.reuse ;  /* 0x00000004191c2825 */ /* 0x108fe200078e0210 */
[----:B------:R-:W-:Y:S01]  /*08d0*/  @!P3 MOV R14, 0x7fc00000 ;  /* 0x7fc00000000eb802 */ /* 0x000fe20000000f00 */
[----:B------:R0:W-:Y:S02]  /*08e0*/  @!P1 STG.E desc[UR6][R20.64], R26 ;  /* 0x0000001a14009986 */ /* 0x0001e4000c101906 */
[C-C-:B------:R-:W-:Y:S02]  /*08f0*/  @P3 IMAD.WIDE R22, R7.reuse, 0x4, R16.reuse ;  /* 0x0000000407163825 */ /* 0x140fe400078e0210 */
[----:B------:R0:W-:Y:S02]  /*0900*/  @P2 STG.E desc[UR6][R28.64], R12 ;  /* 0x0000000c1c002986 */ /* 0x0001e4000c101906 */
[----:B------:R-:W-:-:S02]  /*0910*/  @!P3 IMAD.WIDE R16, R7, 0x4, R16 ;  /* 0x000000040710b825 */ /* 0x000fc400078e0210 */
[----:B------:R0:W-:Y:S04]  /*0920*/  @!P2 STG.E desc[UR6][R18.64], R10 ;  /* 0x0000000a1200a986 */ /* 0x0001e8000c101906 */
[----:B------:R0:W-:Y:S04]  /*0930*/  @P3 STG.E desc[UR6][R22.64], R24 ;  /* 0x0000001816003986 */ /* 0x0001e8000c101906 */
[----:B------:R0:W-:Y:S01]  /*0940*/  @!P3 STG.E desc[UR6][R16.64], R14 ;  /* 0x0000000e1000b986 */ /* 0x0001e2000c101906 */
[----:B------:R-:W-:Y:S02]  /*0950*/  ISETP.GE.AND P0, PT, R27, R0, PT ;  /* 0x000000001b00720c */ /* 0x000fe40003f06270 */
[----:B------:R-:W-:-:S02]  /*0960*/  LEA R15, R4, R15, 0x2 ;  /* 0x0000000f040f7211 */ /* 0x000fc400078e10ff */
[C---:B------:R-:W-:Y:S02]  /*0970*/  LEA R25, R4.reuse, R25, 0x2 ;  /* 0x0000001904197211 */ /* 0x040fe400078e10ff */
[----:B------:R-:W-:-:S07]  /*0980*/  LEA R7, R4, R7, 0x2 ;  /* 0x0000000704077211 */ /* 0x000fce00078e10ff */
[----:B0-----:R-:W-:Y:S05]  /*0990*/  @!P0 BRA `(.L_x_2) ;  /* 0xfffffff800e88947 */ /* 0x001fea000383ffff */
[----:B------:R-:W-:Y:S05]  /*09a0*/  EXIT ;  /* 0x000000000000794d */ /* 0x000fea0003800000 */
.L_x_3:
[----:B------:R-:W-:-:S00]  /*09b0*/  BRA `(.L_x_3) ;  /* 0xfffffffc00fc7947 */ /* 0x000fc0000383ffff */
[----:B------:R-:W-:-:S00]  /*09c0*/  NOP ;  /* 0x0000000000007918 */ /* 0x000fc00000000000 */
        /* <DEDUP_REMOVED lines=11> */
.L_x_14:


//--------------------- .text.jsa_many_series_one_param_f32 --------------------------
	.section	.text.jsa_many_series_one_param_f32,"ax",@progbits
	.align	128
        .global         jsa_many_series_one_param_f32
        .type           jsa_many_series_one_param_f32,@function
        .size           jsa_many_series_one_param_f32,(.L_x_15 - jsa_many_series_one_param_f32)
        .other          jsa_many_series_one_param_f32,@"STO_CUDA_ENTRY STV_DEFAULT"
jsa_many_series_one_param_f32:
.text.jsa_many_series_one_param_f32:
[----:B------:R-:W-:Y:S01]  /*0000*/  LDC R1, c[0x0][0x37c] ;  /* 0x0000df00ff017b82 */ /* 0x000fe20000000800 */
[----:B------:R-:W0:Y:S01]  /*0010*/  S2R R2, SR_CTAID.X ;  /* 0x0000000000027919 */ /* 0x000e220000002500 */
[----:B------:R-:W0:Y:S02]  /*0020*/  LDCU UR5, c[0x0][0x39c] ;  /* 0x00007380ff0577ac */ /* 0x000e240008000800 */
[----:B0-----:R-:W-:-:S13]  /*0030*/  ISETP.GE.AND P0, PT, R2, UR5, PT ;  /* 0x0000000502007c0c */ /* 0x001fda000bf06270 */
[----:B------:R-:W-:Y:S05]  /*0040*/  @P0 EXIT ;  /* 0x000000000000094d */ /* 0x000fea0003800000 */
[----:B------:R-:W0:Y:S01]  /*0050*/  LDC R0, c[0x0][0x3a0] ;  /* 0x0000e800ff007b82 */ /* 0x000e220000000800 */
[----:B------:R-:W0:Y:S02]  /*0060*/  LDCU UR8, c[0x0][0x398] ;  /* 0x00007300ff0877ac */ /* 0x000e240008000800 */
[----:B0-----:R-:W-:-:S04]  /*0070*/  VIMNMX R3, PT, PT, R0, UR8, PT ;  /* 0x0000000800037c48 */ /* 0x001fc8000bfe0100 */
[----:B------:R-:W-:-:S13]  /*0080*/  ISETP.GE.AND P0, PT, R3, 0x1, PT ;  /* 0x000000010300780c */ /* 0x000fda0003f06270 */
[----:B------:R-:W-:Y:S05]  /*0090*/  @!P0 EXIT ;  /* 0x000000000000894d */ /* 0x000fea0003800000 */
        /* <DEDUP_REMOVED lines=8> */
[----:B------:R-:W2:Y:S01]  /*0120*/  LDG.E.CONSTANT R4, desc[UR6][R4.64] ;  /* 0x0000000604047981 */ /* 0x000ea2000c1e9900 */
[----:B------:R-:W-:Y:S01]  /*0130*/  BSSY.RECONVERGENT B0, `(.L_x_4) ;  /* 0x0000014000007945 */ /* 0x000fe20003800200 */
[----:B------:R-:W0:Y:S01]  /*0140*/  S2R R10, SR_TID.X ;  /* 0x00000000000a7919 */ /* 0x000e220000002100 */
[----:B--2---:R-:W-:-:S04]  /*0150*/  VIMNMX R6, PT, PT, R4, UR8, !PT ;  /* 0x0000000804067c48 */ /* 0x004fc8000ffe0100 */
[----:B------:R-:W-:-:S04]  /*0160*/  VIMNMX.U32 R3, PT, PT, R3, R6, !PT ;  /* 0x0000000603037248 */ /* 0x000fc80007fe0000 */
[C---:B------:R-:W-:Y:S01]  /*0170*/  VIMNMX.U32 R8, PT, PT, R3.reuse, R0, PT ;  /* 0x0000000003087248 */ /* 0x040fe20003fe0000 */
[----:B0-----:R-:W-:-:S03]  /*0180*/  IMAD.IADD R9, R3, 0x1, R10 ;  /* 0x0000000103097824 */ /* 0x001fc600078e020a */
[----:B------:R-:W-:Y:S02]  /*0190*/  ISETP.GE.U32.AND P1, PT, R10, R8, PT ;  /* 0x000000080a00720c */ /* 0x000fe40003f26070 */
[----:B------:R-:W-:-:S04]  /*01a0*/  ISETP.GE.AND P0, PT, R9, R0, PT ;  /* 0x000000000900720c */ /* 0x000fc80003f06270 */
[----:B------:R-:W-:-:S07]  /*01b0*/  ISETP.GE.U32.OR P0, PT, R3, R0, P0 ;  /* 0x000000000300720c */ /* 0x000fce0000706470 */
[----:B------:R-:W-:Y:S06]  /*01c0*/  @P1 BRA `(.L_x_5) ;  /* 0x0000000000281947 */ /* 0x000fec0003800000 */
[----:B------:R-:W0:Y:S01]  /*01d0*/  LDC R12, c[0x0][0x360] ;  /* 0x0000d800ff0c7b82 */ /* 0x000e220000000800 */
[----:B------:R-:W-:Y:S01]  /*01e0*/  MOV R3, R10 ;  /* 0x0000000a00037202 */ /* 0x000fe20000000f00 */
[----:B------:R-:W-:-:S06]  /*01f0*/  IMAD.MOV.U32 R11, RZ, RZ, 0x7fc00000 ;  /* 0x7fc00000ff0b7424 */ /* 0x000fcc00078e00ff */
[----:B------:R-:W1:Y:S02]  /*0200*/  LDC.64 R6, c[0x0][0x3a8] ;  /* 0x0000ea00ff067b82 */ /* 0x000e640000000a00 */
.L_x_6:
[----:B--2---:R-:W-:Y:S01]  /*0210*/  IMAD R5, R3, UR5, R2 ;  /* 0x0000000503057c24 */ /* 0x004fe2000f8e0202 */
[----:B0-----:R-:W-:-:S03]  /*0220*/  IADD3 R3, PT, PT, R12, R3, RZ ;  /* 0x000000030c037210 */ /* 0x001fc60007ffe0ff */
[----:B-1----:R-:W-:Y:S01]  /*0230*/  IMAD.WIDE R4, R5, 0x4, R6 ;  /* 0x0000000405047825 */ /* 0x002fe200078e0206 */
[----:B------:R-:W-:-:S04]  /*0240*/  ISETP.GE.AND P1, PT, R3, R8, PT ;  /* 0x000000080300720c */ /* 0x000fc80003f26270 */
[----:B------:R2:W-:Y:S09]  /*0250*/  STG.E desc[UR6][R4.64], R11 ;  /* 0x0000000b04007986 */ /* 0x0005f2000c101906 */
[----:B------:R-:W-:Y:S05]  /*0260*/  @!P1 BRA `(.L_x_6) ;  /* 0xfffffffc00e89947 */ /* 0x000fea000383ffff */
.L_x_5:
[----:B------:R-:W-:Y:S05]  /*0270*/  BSYNC.RECONVERGENT B0 ;  /* 0x0000000000007941 */ /* 0x000fea0003800200 */
.L_x_4:
[----:B------:R-:W-:Y:S05]  /*0280*/  @P0 EXIT ;  /* 0x000000000000094d */ /* 0x000fea0003800000 */
[----:B--2---:R-:W0:Y:S01]  /*0290*/  LDC.64 R4, c[0x0][0x3a8] ;  /* 0x0000ea00ff047b82 */ /* 0x004e220000000a00 */
[----:B------:R-:W-:Y:S01]  /*02a0*/  IMAD.MOV.U32 R3, RZ, RZ, R9 ;  /* 0x000000ffff037224 */ /* 0x000fe200078e0009 */
[----:B------:R-:W1:Y:S06]  /*02b0*/  LDCU UR4, c[0x0][0x360] ;  /* 0x00006c00ff0477ac */ /* 0x000e6c0008000800 */
[----:B------:R-:W2:Y:S02]  /*02c0*/  LDC.64 R6, c[0x0][0x380] ;  /* 0x0000e000ff067b82 */ /* 0x000ea40000000a00 */
.L_x_7:
[C---:B------:R-:W-:Y:S01]  /*02d0*/  IADD3 R9, PT, PT, R3.reuse, -UR8, RZ ;  /* 0x8000000803097c10 */ /* 0x040fe2000fffe0ff */
[----:B---3--:R-:W-:-:S04]  /*02e0*/  IMAD R13, R3, UR5, R2 ;  /* 0x00000005030d7c24 */ /* 0x008fc8000f8e0202 */
[----:B------:R-:W-:Y:S02]  /*02f0*/  IMAD R11, R9, UR5, R2 ;  /* 0x00000005090b7c24 */ /* 0x000fe4000f8e0202 */
[----:B--2---:R-:W-:-:S04]  /*0300*/  IMAD.WIDE R8, R13, 0x4, R6 ;  /* 0x000000040d087825 */ /* 0x004fc800078e0206 */
[----:B------:R-:W-:Y:S02]  /*0310*/  IMAD.WIDE R10, R11, 0x4, R6 ;  /* 0x000000040b0a7825 */ /* 0x000fe400078e0206 */
[----:B------:R-:W2:Y:S04]  /*0320*/  LDG.E.CONSTANT R8, desc[UR6][R8.64] ;  /* 0x0000000608087981 */ /* 0x000ea8000c1e9900 */
[----:B------:R-:W2:Y:S01]  /*0330*/  LDG.E.CONSTANT R11, desc[UR6][R10.64] ;  /* 0x000000060a0b7981 */ /* 0x000ea2000c1e9900 */
[----:B0-----:R-:W-:-:S04]  /*0340*/  IMAD.WIDE R12, R13, 0x4, R4 ;  /* 0x000000040d0c7825 */ /* 0x001fc800078e0204 */
[----:B-1----:R-:W-:-:S05]  /*0350*/  VIADD R3, R3, UR4 ;  /* 0x0000000403037c36 */ /* 0x002fca0008000000 */
[----:B------:R-:W-:Y:S01]  /*0360*/  ISETP.GE.AND P0, PT, R3, R0, PT ;  /* 0x000000000300720c */ /* 0x000fe20003f06270 */
[----:B--2---:R-:W-:-:S04]  /*0370*/  FADD R14, R8, R11 ;  /* 0x0000000b080e7221 */ /* 0x004fc80000000000 */
[----:B------:R-:W-:-:S05]  /*0380*/  FMUL R15, R14, 0.5 ;  /* 0x3f0000000e0f7820 */ /* 0x000fca0000400000 */
[----:B------:R3:W-:Y:S03]  /*0390*/  STG.E desc[UR6][R12.64], R15 ;  /* 0x0000000f0c007986 */ /* 0x0007e6000c101906 */
[----:B------:R-:W-:Y:S05]  /*03a0*/  @!P0 BRA `(.L_x_7) ;  /* 0xfffffffc00c88947 */ /* 0x000fea000383ffff */
[----:B------:R-:W-:Y:S05]  /*03b0*/  EXIT ;  /* 0x000000000000794d */ /* 0x000fea0003800000 */
.L_x_8:
        /* <DEDUP_REMOVED lines=12> */
.L_x_15:


//--------------------- .text.jsa_batch_f32       --------------------------
	.section	.text.jsa_batch_f32,"ax",@progbits
	.align	128
        .global         jsa_batch_f32
        .type           jsa_batch_f32,@function
        .size           jsa_batch_f32,(.L_x_16 - jsa_batch_f32)
        .other          jsa_batch_f32,@"STO_CUDA_ENTRY STV_DEFAULT"
jsa_batch_f32:
.text.jsa_batch_f32:
[----:B------:R-:W-:Y:S01]  /*0000*/  LDC R1, c[0x0][0x37c] ;  /* 0x0000df00ff017b82 */ /* 0x000fe20000000800 */
[----:B------:R-:W0:Y:S07]  /*0010*/  S2R R11, SR_CTAID.X ;  /* 0x00000000000b7919 */ /* 0x000e2e0000002500 */
[----:B------:R-:W1:Y:S01]  /*0020*/  LDC R0, c[0x0][0x39c] ;  /* 0x0000e700ff007b82 */ /* 0x000e620000000800 */
[----:B------:R-:W0:Y:S02]  /*0030*/  LDCU UR4, c[0x0][0x3a0] ;  /* 0x00007400ff0477ac */ /* 0x000e240008000800 */
[----:B0-----:R-:W-:-:S04]  /*0040*/  ISETP.GE.AND P0, PT, R11, UR4, PT ;  /* 0x000000040b007c0c */ /* 0x001fc8000bf06270 */
[----:B-1----:R-:W-:-:S13]  /*0050*/  ISETP.LT.OR P0, PT, R0, 0x1, P0 ;  /* 0x000000010000780c */ /* 0x002fda0000701670 */
[----:B------:R-:W-:Y:S05]  /*0060*/  @P0 EXIT ;  /* 0x000000000000094d */ /* 0x000fea0003800000 */
[----:B------:R-:W0:Y:S01]  /*0070*/  LDC.64 R2, c[0x0][0x390] ;  /* 0x0000e400ff027b82 */ /* 0x000e220000000a00 */
[----:B------:R-:W1:Y:S07]  /*0080*/  LDCU.64 UR4, c[0x0][0x358] ;  /* 0x00006b00ff0477ac */ /* 0x000e6e0008000a00 */
[----:B------:R-:W2:Y:S08]  /*0090*/  LDC.64 R4, c[0x0][0x388] ;  /* 0x0000e200ff047b82 */ /* 0x000eb00000000a00 */
[----:B------:R-:W3:Y:S01]  /*00a0*/  LDC R6, c[0x0][0x398] ;  /* 0x0000e600ff067b82 */ /* 0x000ee20000000800 */
[----:B0-----:R-:W-:-:S05]  /*00b0*/  IMAD.WIDE.U32 R2, R11, 0x4, R2 ;  /* 0x000000040b027825 */ /* 0x001fca00078e0002 */
[----:B-1----:R-:W4:Y:S01]  /*00c0*/  LDG.E.CONSTANT R7, desc[UR4][R2.64] ;  /* 0x0000000402077981 */ /* 0x002f22000c1e9900 */
[----:B--2---:R-:W-:-:S06]  /*00d0*/  IMAD.WIDE.U32 R4, R11, 0x4, R4 ;  /* 0x000000040b047825 */ /* 0x004fcc00078e0004 */
[----:B------:R-:W2:Y:S01]  /*00e0*/  LDG.E.CONSTANT R4, desc[UR4][R4.64] ;  /* 0x0000000404047981 */ /* 0x000ea2000c1e9900 */
[----:B----4-:R-:W-:-:S04]  /*00f0*/  ISETP.GT.AND P0, PT, R7, R0, PT ;  /* 0x000000000700720c */ /* 0x010fc80003f04270 */
[----:B---3--:R-:W-:-:S04]  /*0100*/  ISETP.LT.OR P0, PT, R7, R6, P0 ;  /* 0x000000060700720c */ /* 0x008fc80000701670 */
[----:B--2---:R-:W-:-:S13]  /*0110*/  ISETP.LT.OR P0, PT, R4, 0x1, P0 ;  /* 0x000000010400780c */ /* 0x004fda0000701670 */
[----:B------:R-:W-:Y:S05]  /*0120*/  @P0 EXIT ;  /* 0x000000000000094d */ /* 0x000fea0003800000 */
[----:B------:R-:W0:Y:S01]  /*0130*/  S2R R6, SR_TID.X ;  /* 0x0000000000067919 */ /* 0x000e220000002100 */
[----:B------:R-:W1:Y:S01]  /*0140*/  LDC.64 R2, c[0x0][0x3a8] ;  /* 0x0000ea00ff027b82 */ /* 0x000e620000000a00 */
[----:B------:R-:W-:Y:S01]  /*0150*/  VIMNMX R7, PT, PT, R4, R7, !PT ;  /* 0x0000000704077248 */ /* 0x000fe20007fe0100 */
[-C--:B------:R-:W-:Y:S01]  /*0160*/  IMAD R5, R11, R0.reuse, RZ ;  /* 0x000000000b057224 */ /* 0x080fe200078e02ff */
[----:B------:R-:W-:Y:S02]  /*0170*/  BSSY.RECONVERGENT B0, `(.L_x_9) ;  /* 0x0000010000007945 */ /* 0x000fe40003800200 */
[----:B------:R-:W-:Y:S01]  /*0180*/  VIMNMX.U32 R8, PT, PT, R7, R0, PT ;  /* 0x0000000007087248 */ /* 0x000fe20003fe0000 */
[----:B-1----:R-:W-:-:S03]  /*0190*/  IMAD.WIDE.U32 R2, R5, 0x4, R2 ;  /* 0x0000000405027825 */ /* 0x002fc600078e0002 */
[----:B0-----:R-:W-:Y:S01]  /*01a0*/  ISETP.GE.U32.AND P1, PT, R6, R8, PT ;  /* 0x000000080600720c */ /* 0x001fe20003f26070 */
[----:B------:R-:W-:-:S05]  /*01b0*/  IMAD.IADD R9, R7, 0x1, R6 ;  /* 0x0000000107097824 */ /* 0x000fca00078e0206 */
[----:B------:R-:W-:-:S04]  /*01c0*/  ISETP.GE.AND P0, PT, R9, R0, PT ;  /* 0x000000000900720c */ /* 0x000fc80003f06270 */
[----:B------:R-:W-:-:S03]  /*01d0*/  ISETP.GE.U32.OR P0, PT, R7, R0, P0 ;  /* 0x000000000700720c */ /* 0x000fc60000706470 */
[----:B------:R-:W-:Y:S10]  /*01e0*/  @P1 BRA `(.L_x_10) ;  /* 0x0000000000201947 */ /* 0x000ff40003800000 */
[----:B------:R-:W0:Y:S01]  /*01f0*/  LDC R10, c[0x0][0x360] ;  /* 0x0000d800ff0a7b82 */ /* 0x000e220000000800 */
[----:B------:R-:W-:Y:S01]  /*0200*/  MOV R5, R6 ;  /* 0x0000000600057202 */ /* 0x000fe20000000f00 */
[----:B------:R-:W-:-:S07]  /*0210*/  IMAD.MOV.U32 R11, RZ, RZ, 0x7fc00000 ;  /* 0x7fc00000ff0b7424 */ /* 0x000fce00078e00ff */
.L_x_11:
[----:B------:R-:W-:Y:S01]  /*0220*/  IMAD.WIDE R6, R5, 0x4, R2 ;  /* 0x0000000405067825 */ /* 0x000fe200078e0202 */
[----:B0-----:R-:W-:-:S04]  /*0230*/  IADD3 R5, PT, PT, R10, R5, RZ ;  /* 0x000000050a057210 */ /* 0x001fc80007ffe0ff */
[----:B------:R1:W-:Y:S01]  /*0240*/  STG.E desc[UR4][R6.64], R11 ;  /* 0x0000000b06007986 */ /* 0x0003e2000c101904 */
[----:B------:R-:W-:-:S13]  /*0250*/  ISETP.GE.AND P1, PT, R5, R8, PT ;  /* 0x000000080500720c */ /* 0x000fda0003f26270 */
[----:B-1----:R-:W-:Y:S05]  /*0260*/  @!P1 BRA `(.L_x_11) ;  /* 0xfffffffc00ec9947 */ /* 0x002fea000383ffff */
.L_x_10:
[----:B------:R-:W-:Y:S05]  /*0270*/  BSYNC.RECONVERGENT B0 ;  /* 0x0000000000007941 */ /* 0x000fea0003800200 */
.L_x_9:
[----:B------:R-:W-:Y:S05]  /*0280*/  @P0 EXIT ;  /* 0x000000000000094d */ /* 0x000fea0003800000 */
[----:B------:R-:W0:Y:S01]  /*0290*/  LDC.64 R12, c[0x0][0x380] ;  /* 0x0000e000ff0c7b82 */ /* 0x000e220000000a00 */
[----:B------:R-:W-:Y:S01]  /*02a0*/  IMAD.MOV.U32 R5, RZ, RZ, R9 ;  /* 0x000000ffff057224 */ /* 0x000fe200078e0009 */
[----:B------:R-:W1:Y:S06]  /*02b0*/  LDCU UR6, c[0x0][0x360] ;  /* 0x00006c00ff0677ac */ /* 0x000e6c0008000800 */
.L_x_12:
[----:B------:R-:W-:Y:S01]  /*02c0*/  IADD3 R9, PT, PT, -R4, R5, RZ ;  /* 0x0000000504097210 */ /* 0x000fe20007ffe1ff */
[----:B0-----:R-:W-:-:S04]  /*02d0*/  IMAD.WIDE R6, R5, 0x4, R12 ;  /* 0x0000000405067825 */ /* 0x001fc800078e020c */
[----:B------:R-:W-:Y:S02]  /*02e0*/  IMAD.WIDE R8, R9, 0x4, R12 ;  /* 0x0000000409087825 */ /* 0x000fe400078e020c */
[----:B--2---:R-:W2:Y:S04]  /*02f0*/  LDG.E.CONSTANT R6, desc[UR4][R6.64] ;  /* 0x0000000406067981 */ /* 0x004ea8000c1e9900 */
[----:B------:R-:W2:Y:S01]  /*0300*/  LDG.E.CONSTANT R9, desc[UR4][R8.64] ;  /* 0x0000000408097981 */ /* 0x000ea2000c1e9900 */
[----:B------:R-:W-:-:S04]  /*0310*/  IMAD.WIDE R10, R5, 0x4, R2 ;  /* 0x00000004050a7825 */ /* 0x000fc800078e0202 */
[----:B-1----:R-:W-:-:S05]  /*0320*/  VIADD R5, R5, UR6 ;  /* 0x0000000605057c36 */ /* 0x002fca0008000000 */
[----:B------:R-:W-:Y:S01]  /*0330*/  ISETP.GE.AND P0, PT, R5, R0, PT ;  /* 0x000000000500720c */ /* 0x000fe20003f06270 */
[----:B--2---:R-:W-:-:S04]  /*0340*/  FADD R14, R6, R9 ;  /* 0x00000009060e7221 */ /* 0x004fc80000000000 */
[----:B------:R-:W-:-:S05]  /*0350*/  FMUL R15, R14, 0.5 ;  /* 0x3f0000000e0f7820 */ /* 0x000fca0000400000 */
[----:B------:R2:W-:Y:S03]  /*0360*/  STG.E desc[UR4][R10.64], R15 ;  /* 0x0000000f0a007986 */ /* 0x0005e6000c101904 */
[----:B------:R-:W-:Y:S05]  /*0370*/  @!P0 BRA `(.L_x_12) ;  /* 0xfffffffc00d08947 */ /* 0x000fea000383ffff */
[----:B------:R-:W-:Y:S05]  /*0380*/  EXIT ;  /* 0x000000000000794d */ /* 0x000fea0003800000 */
.L_x_13:
        /* <DEDUP_REMOVED lines=15> */
.L_x_16:


//--------------------- .nv.shared.reserved.0     --------------------------
	.section	.nv.shared.reserved.0,"aw",@nobits
	.weak		__nv_reservedSMEM_offset_0_alias
	.size		__nv_reservedSMEM_offset_0_alias, 0, 64
	.other		__nv_reservedSMEM_offset_0_alias,@"STO_CUDA_RESERVED_SHARED STV_DEFAULT"
__nv_reservedSMEM_offset_0_alias:
	.zero		0
	.zero		64


//--------------------- .nv.constant0.jsa_many_series_one_param_f32_coalesced --------------------------
	.section	.nv.constant0.jsa_many_series_one_param_f32_coalesced,"a",@progbits
	.sectionflags	@""
	.align	4
.nv.constant0.jsa_many_series_one_param_f32_coalesced:
	.zero		944


//--------------------- .nv.constant0.jsa_many_series_one_param_f32 --------------------------
	.section	.nv.constant0.jsa_many_series_one_param_f32,"a",@progbits
	.sectionflags	@""
	.align	4
.nv.constant0.jsa_many_series_one_param_f32:
	.zero		944


//--------------------- .nv.constant0.jsa_batch_f32 --------------------------
	.section	.nv.constant0.jsa_batch_f32,"a",@progbits
	.sectionflags	@""
	.align	4
.nv.constant0.jsa_batch_f32:
	.zero		944


//--------------------- SYMBOLS --------------------------

	.type		.nv.reservedSmem.offset0,@object
	.size		.nv.reservedSmem.offset0,0x4
